//
// Generated by NVIDIA NVVM Compiler
//
// Compiler Build ID: CL-36424714
// Cuda compilation tools, release 13.0, V13.0.88
// Based on NVVM 20.0.0
//

.version 9.0
.target sm_100
.address_size 64

	// .globl	_Z5Hellov
.extern .func  (.param .b32 func_retval0) vprintf
(
	.param .b64 vprintf_param_0,
	.param .b64 vprintf_param_1
)
;
.global .align 1 .b8 $str[33] = {72, 101, 108, 108, 111, 32, 71, 80, 85, 32, 102, 114, 111, 109, 32, 116, 104, 101, 32, 116, 104, 114, 101, 97, 100, 73, 100, 58, 32, 37, 100, 10};

.visible .entry _Z5Hellov()
{
	.local .align 8 .b8 	__local_depot0[8];
	.reg .b64 	%SP;
	.reg .b64 	%SPL;
	.reg .b32 	%r<4>;
	.reg .b64 	%rd<5>;

	mov.u64 	%SPL, __local_depot0;
	cvta.local.u64 	%SP, %SPL;
	add.u64 	%rd1, %SP, 0;
	add.u64 	%rd2, %SPL, 0;
	mov.u32 	%r1, %tid.x;
	st.local.u32 	[%rd2], %r1;
	mov.u64 	%rd3, $str;
	cvta.global.u64 	%rd4, %rd3;
	{ // callseq 0, 0
	.param .b64 param0;
	st.param.b64 	[param0], %rd4;
	.param .b64 param1;
	st.param.b64 	[param1], %rd1;
	.param .b32 retval0;
	call.uni (retval0), 
	vprintf, 
	(
	param0, 
	param1
	);
	ld.param.b32 	%r2, [retval0];
	} // callseq 0
	ret;

}


// ===== COMPILED SASS (sm_100) =====

	.target	sm_100

	.elftype	@"ET_EXEC"


//--------------------- .note.nv.tkinfo           --------------------------
	.section	.note.nv.tkinfo,"",@"SHT_NOTE"
	.sectionflags	@"SHF_NOTE_NV_TKINFO"
	.tkinfo
        /*0018*/ 	.word	0x00000002
        /*0030*/ 	.string	""
        /*0030*/ 	.string	"ptxas"
        /*0030*/ 	.string	"Cuda compilation tools, release 13.0, V13.0.88"
        /*0030*/ 	.string	"Build cuda_13.0.r13.0/compiler.36424714_0"
        /*0030*/ 	.string	"-arch sm_100 -m 64 "



//--------------------- .note.nv.cuinfo           --------------------------
	.section	.note.nv.cuinfo,"",@"SHT_NOTE"
	.sectionflags	@"SHF_NOTE_NV_CUINFO"
        /*0018*/ 	.short	0x0002
        /*001a*/ 	.short	0x0064
        /*001c*/ 	.short	0x0082
	.zero		2


//--------------------- .nv.info                  --------------------------
	.section	.nv.info,"",@"SHT_CUDA_INFO"
	.align	4


	//----- nvinfo : EIATTR_REGCOUNT
	.align		4
        /*0000*/ 	.byte	0x04, 0x2f
        /*0002*/ 	.short	(.L_2 - .L_1)
	.align		4
.L_1:
        /*0004*/ 	.word	index@(_Z5Hellov)
        /*0008*/ 	.word	0x00000018


	//----- nvinfo : EIATTR_FRAME_SIZE
	.align		4
.L_2:
        /*000c*/ 	.byte	0x04, 0x11
        /*000e*/ 	.short	(.L_4 - .L_3)
	.align		4
.L_3:
        /*0010*/ 	.word	index@(_Z5Hellov)
        /*0014*/ 	.word	0x00000008


	//----- nvinfo : EIATTR_MIN_STACK_SIZE
	.align		4
.L_4:
        /*0018*/ 	.byte	0x04, 0x12
        /*001a*/ 	.short	(.L_6 - .L_5)
	.align		4
.L_5:
        /*001c*/ 	.word	index@(_Z5Hellov)
        /*0020*/ 	.word	0x00000008
.L_6:


//--------------------- .nv.compat                --------------------------
	.section	.nv.compat,"",@"SHT_CUDA_COMPAT_INFO"
	.align	4
        /*0000*/ 	.byte	0x02, 0x09, 0x00, 0x00, 0x02, 0x02, 0x01, 0x00, 0x02, 0x05, 0x05, 0x00, 0x03, 0x07, 0x01, 0x01
        /*0010*/ 	.byte	0x02, 0x03, 0x00, 0x00, 0x02, 0x06, 0x01, 0x00, 0x04, 0x0b, 0x08, 0x00, 0x09, 0x00, 0x00, 0x00
        /*0020*/ 	.byte	0x00, 0x00, 0x00, 0x00


//--------------------- .nv.info._Z5Hellov        --------------------------
	.section	.nv.info._Z5Hellov,"",@"SHT_CUDA_INFO"
	.sectionflags	@""
	.align	4


	//----- nvinfo : EIATTR_CUDA_API_VERSION
	.align		4
        /*0000*/ 	.byte	0x04, 0x37
        /*0002*/ 	.short	(.L_8 - .L_7)
.L_7:
        /*0004*/ 	.word	0x00000082


	//----- nvinfo : EIATTR_SPARSE_MMA_MASK
	.align		4
.L_8:
        /*0008*/ 	.byte	0x03, 0x50
        /*000a*/ 	.short	0x0000


	//----- nvinfo : EIATTR_MAXREG_COUNT
	.align		4
        /*000c*/ 	.byte	0x03, 0x1b
        /*000e*/ 	.short	0x00ff


	//----- nvinfo : EIATTR_EXTERNS
	.align		4
        /*0010*/ 	.byte	0x04, 0x0f
        /*0012*/ 	.short	(.L_10 - .L_9)


	//   ....[0]....
	.align		4
.L_9:
        /*0014*/ 	.word	index@(vprintf)


	//----- nvinfo : EIATTR_MERCURY_ISA_VERSION
	.align		4
.L_10:
        /*0018*/ 	.byte	0x03, 0x5f
        /*001a*/ 	.short	0x0101


	//----- nvinfo : EIATTR_VRC_CTA_INIT_COUNT
	.align		4
        /*001c*/ 	.byte	0x02, 0x4a
	.zero		1
	.zero		1


	//----- nvinfo : EIATTR_SYSCALL_OFFSETS
	.align		4
        /*0020*/ 	.byte	0x04, 0x46
        /*0022*/ 	.short	(.L_12 - .L_11)


	//   ....[0]....
.L_11:
        /*0024*/ 	.word	0x000000e0


	//----- nvinfo : EIATTR_EXIT_INSTR_OFFSETS
	.align		4
.L_12:
        /*0028*/ 	.byte	0x04, 0x1c
        /*002a*/ 	.short	(.L_14 - .L_13)


	//   ....[0]....
.L_13:
        /*002c*/ 	.word	0x000000f0


	//----- nvinfo : EIATTR_SW_WAR
	.align		4
.L_14:
        /*0030*/ 	.byte	0x04, 0x36
        /*0032*/ 	.short	(.L_16 - .L_15)
.L_15:
        /*0034*/ 	.word	0x00000008
.L_16:


//--------------------- .nv.callgraph             --------------------------
	.section	.nv.callgraph,"",@"SHT_CUDA_CALLGRAPH"
	.align	4
	.sectionentsize	8
	.align		4
        /*0000*/ 	.word	0x00000000
	.align		4
        /*0004*/ 	.word	0xffffffff
	.align		4
        /*0008*/ 	.word	index@(_Z5Hellov)
	.align		4
        /*000c*/ 	.word	index@(vprintf)
	.align		4
        /*0010*/ 	.word	0x00000000
	.align		4
        /*0014*/ 	.word	0xfffffffe
	.align		4
        /*0018*/ 	.word	0x00000000
	.align		4
        /*001c*/ 	.word	0xfffffffd
	.align		4
        /*0020*/ 	.word	0x00000000
	.align		4
        /*0024*/ 	.word	0xfffffffc


//--------------------- .nv.constant4             --------------------------
	.section	.nv.constant4,"a",@progbits
	.align	8
	.align		8
.nv.constant4:
        /*0000*/ 	.dword	vprintf
	.align		8
        /*0008*/ 	.dword	$str


//--------------------- .text._Z5Hellov           --------------------------
	.section	.text._Z5Hellov,"ax",@progbits
	.align	128
        .global         _Z5Hellov
        .type           _Z5Hellov,@function
        .size           _Z5Hellov,(.L_x_2 - _Z5Hellov)
        .other          _Z5Hellov,@"STO_CUDA_ENTRY STV_DEFAULT"
_Z5Hellov:
.text._Z5Hellov:
[----:B------:R-:W0:Y:S01]  /*0000*/  LDC R1, c[0x0][0x37c] ;  /* 0x0000df00ff017b82 */ /* 0x000e220000000800 */
[----:B------:R-:W1:Y:S01]  /*0010*/  S2R R8, SR_TID.X ;  /* 0x0000000000087919 */ /* 0x000e620000002100 */
[----:B0-----:R-:W-:Y:S01]  /*0020*/  VIADD R1, R1, 0xfffffff8 ;  /* 0xfffffff801017836 */ /* 0x001fe20000000000 */
[----:B------:R-:W-:Y:S01]  /*0030*/  MOV R0, 0x0 ;  /* 0x0000000000007802 */ /* 0x000fe20000000f00 */
[----:B------:R-:W0:Y:S04]  /*0040*/  LDCU UR4, c[0x0][0x2f8] ;  /* 0x00005f00ff0477ac */ /* 0x000e280008000800 */
[----:B------:R2:W3:Y:S01]  /*0050*/  LDC.64 R2, c[0x4][R0] ;  /* 0x0100000000027b82 */ /* 0x0004e20000000a00 */
[----:B------:R-:W4:Y:S01]  /*0060*/  LDCU.64 UR6, c[0x4][0x8] ;  /* 0x01000100ff0677ac */ /* 0x000f220008000a00 */
[----:B------:R-:W5:Y:S01]  /*0070*/  LDCU UR5, c[0x0][0x2fc] ;  /* 0x00005f80ff0577ac */ /* 0x000f620008000800 */
[----:B0-----:R-:W-:Y:S01]  /*0080*/  IADD3 R6, P0, PT, R1, UR4, RZ ;  /* 0x0000000401067c10 */ /* 0x001fe2000ff1e0ff */
[----:B----4-:R-:W-:Y:S01]  /*0090*/  IMAD.U32 R4, RZ, RZ, UR6 ;  /* 0x00000006ff047e24 */ /* 0x010fe2000f8e00ff */
[----:B------:R-:W-:-:S03]  /*00a0*/  MOV R5, UR7 ;  /* 0x0000000700057c02 */ /* 0x000fc60008000f00 */
[----:B-----5:R-:W-:Y:S01]  /*00b0*/  IMAD.X R7, RZ, RZ, UR5, P0 ;  /* 0x00000005ff077e24 */ /* 0x020fe200080e06ff */
[----:B-1----:R2:W-:Y:S07]  /*00c0*/  STL [R1], R8 ;  /* 0x0000000801007387 */ /* 0x0025ee0000100800 */
[----:B------:R-:W-:-:S07]  /*00d0*/  LEPC R20, `(.L_x_0) ;  /* 0x000000001014794e */ /* 0x000fce0000000000 */
[----:B--23--:R-:W-:Y:S05]  /*00e0*/  CALL.ABS.NOINC R2 ;  /* 0x0000000002007343 */ /* 0x00cfea0003c00000 */
.L_x_0:
[----:B------:R-:W-:Y:S05]  /*00f0*/  EXIT ;  /* 0x000000000000794d */ /* 0x000fea0003800000 */
.L_x_1:
[----:B------:R-:W-:-:S00]  /*0100*/  BRA `(.L_x_1) ;  /* 0xfffffffc00fc7947 */ /* 0x000fc0000383ffff */
[----:B------:R-:W-:-:S00]  /*0110*/  NOP ;  /* 0x0000000000007918 */ /* 0x000fc00000000000 */
        /* <DEDUP_REMOVED lines=14> */
.L_x_2:


//--------------------- .nv.global.init           --------------------------
	.section	.nv.global.init,"aw",@progbits
.nv.global.init:
	.type		$str,@object
	.size		$str,(.L_0 - $str)
$str:
        /*0000*/ 	.byte	0x48, 0x65, 0x6c, 0x6c, 0x6f, 0x20, 0x47, 0x50, 0x55, 0x20, 0x66, 0x72, 0x6f, 0x6d, 0x20, 0x74
        /*0010*/ 	.byte	0x68, 0x65, 0x20, 0x74, 0x68, 0x72, 0x65, 0x61, 0x64, 0x49, 0x64, 0x3a, 0x20, 0x25, 0x64, 0x0a
        /*0020*/ 	.byte	0x00
.L_0:


//--------------------- .nv.shared.reserved.0     --------------------------
	.section	.nv.shared.reserved.0,"aw",@nobits
	.weak		__nv_reservedSMEM_offset_0_alias
	.size		__nv_reservedSMEM_offset_0_alias, 0, 64
	.other		__nv_reservedSMEM_offset_0_alias,@"STO_CUDA_RESERVED_SHARED STV_DEFAULT"
__nv_reservedSMEM_offset_0_alias:
	.zero		0
	.zero		64


//--------------------- .nv.constant0._Z5Hellov   --------------------------
	.section	.nv.constant0._Z5Hellov,"a",@progbits
	.sectionflags	@""
	.align	4
.nv.constant0._Z5Hellov:
	.zero		896


//--------------------- SYMBOLS --------------------------

	.type		.nv.reservedSmem.offset0,@object
	.size		.nv.reservedSmem.offset0,0x4
	.type		vprintf,@function
